//
// Generated by NVIDIA NVVM Compiler
//
// Compiler Build ID: CL-36424714
// Cuda compilation tools, release 13.0, V13.0.88
// Based on NVVM 20.0.0
//

.version 9.0
.target sm_100
.address_size 64

	// .globl	_Z3addiPfS_

.visible .entry _Z3addiPfS_(
	.param .u32 _Z3addiPfS__param_0,
	.param .u64 .ptr .align 1 _Z3addiPfS__param_1,
	.param .u64 .ptr .align 1 _Z3addiPfS__param_2
)
{
	.reg .pred 	%p<10>;
	.reg .b32 	%r<24>;
	.reg .b32 	%f<88>;
	.reg .b64 	%rd<30>;

	ld.param.u32 	%r16, [_Z3addiPfS__param_0];
	ld.param.u64 	%rd16, [_Z3addiPfS__param_1];
	ld.param.u64 	%rd17, [_Z3addiPfS__param_2];
	cvta.to.global.u64 	%rd1, %rd17;
	cvta.to.global.u64 	%rd2, %rd16;
	setp.lt.s32 	%p1, %r16, 1;
	@%p1 bra 	$L__BB0_13;
	mov.u32 	%r18, %tid.x;
	mul.wide.u32 	%rd18, %r18, 4;
	add.s64 	%rd3, %rd1, %rd18;
	and.b32  	%r1, %r16, 15;
	setp.lt.u32 	%p2, %r16, 16;
	mov.b32 	%r21, 0;
	@%p2 bra 	$L__BB0_4;
	and.b32  	%r21, %r16, 2147483632;
	neg.s32 	%r19, %r21;
	add.s64 	%rd27, %rd2, 32;
	add.s64 	%rd26, %rd1, 32;
$L__BB0_3:
	.pragma "nounroll";
	ld.global.f32 	%f1, [%rd27+-32];
	ld.global.f32 	%f2, [%rd26+-32];
	fma.rn.f32 	%f3, %f1, 0f40000000, %f2;
	st.global.f32 	[%rd3], %f3;
	ld.global.f32 	%f4, [%rd27+-28];
	ld.global.f32 	%f5, [%rd26+-28];
	fma.rn.f32 	%f6, %f4, 0f40000000, %f5;
	st.global.f32 	[%rd3], %f6;
	ld.global.f32 	%f7, [%rd27+-24];
	ld.global.f32 	%f8, [%rd26+-24];
	fma.rn.f32 	%f9, %f7, 0f40000000, %f8;
	st.global.f32 	[%rd3], %f9;
	ld.global.f32 	%f10, [%rd27+-20];
	ld.global.f32 	%f11, [%rd26+-20];
	fma.rn.f32 	%f12, %f10, 0f40000000, %f11;
	st.global.f32 	[%rd3], %f12;
	ld.global.f32 	%f13, [%rd27+-16];
	ld.global.f32 	%f14, [%rd26+-16];
	fma.rn.f32 	%f15, %f13, 0f40000000, %f14;
	st.global.f32 	[%rd3], %f15;
	ld.global.f32 	%f16, [%rd27+-12];
	ld.global.f32 	%f17, [%rd26+-12];
	fma.rn.f32 	%f18, %f16, 0f40000000, %f17;
	st.global.f32 	[%rd3], %f18;
	ld.global.f32 	%f19, [%rd27+-8];
	ld.global.f32 	%f20, [%rd26+-8];
	fma.rn.f32 	%f21, %f19, 0f40000000, %f20;
	st.global.f32 	[%rd3], %f21;
	ld.global.f32 	%f22, [%rd27+-4];
	ld.global.f32 	%f23, [%rd26+-4];
	fma.rn.f32 	%f24, %f22, 0f40000000, %f23;
	st.global.f32 	[%rd3], %f24;
	ld.global.f32 	%f25, [%rd27];
	ld.global.f32 	%f26, [%rd26];
	fma.rn.f32 	%f27, %f25, 0f40000000, %f26;
	st.global.f32 	[%rd3], %f27;
	ld.global.f32 	%f28, [%rd27+4];
	ld.global.f32 	%f29, [%rd26+4];
	fma.rn.f32 	%f30, %f28, 0f40000000, %f29;
	st.global.f32 	[%rd3], %f30;
	ld.global.f32 	%f31, [%rd27+8];
	ld.global.f32 	%f32, [%rd26+8];
	fma.rn.f32 	%f33, %f31, 0f40000000, %f32;
	st.global.f32 	[%rd3], %f33;
	ld.global.f32 	%f34, [%rd27+12];
	ld.global.f32 	%f35, [%rd26+12];
	fma.rn.f32 	%f36, %f34, 0f40000000, %f35;
	st.global.f32 	[%rd3], %f36;
	ld.global.f32 	%f37, [%rd27+16];
	ld.global.f32 	%f38, [%rd26+16];
	fma.rn.f32 	%f39, %f37, 0f40000000, %f38;
	st.global.f32 	[%rd3], %f39;
	ld.global.f32 	%f40, [%rd27+20];
	ld.global.f32 	%f41, [%rd26+20];
	fma.rn.f32 	%f42, %f40, 0f40000000, %f41;
	st.global.f32 	[%rd3], %f42;
	ld.global.f32 	%f43, [%rd27+24];
	ld.global.f32 	%f44, [%rd26+24];
	fma.rn.f32 	%f45, %f43, 0f40000000, %f44;
	st.global.f32 	[%rd3], %f45;
	ld.global.f32 	%f46, [%rd27+28];
	ld.global.f32 	%f47, [%rd26+28];
	fma.rn.f32 	%f48, %f46, 0f40000000, %f47;
	st.global.f32 	[%rd3], %f48;
	add.s32 	%r19, %r19, 16;
	add.s64 	%rd27, %rd27, 64;
	add.s64 	%rd26, %rd26, 64;
	setp.ne.s32 	%p3, %r19, 0;
	@%p3 bra 	$L__BB0_3;
$L__BB0_4:
	setp.eq.s32 	%p4, %r1, 0;
	@%p4 bra 	$L__BB0_13;
	and.b32  	%r7, %r16, 7;
	setp.lt.u32 	%p5, %r1, 8;
	@%p5 bra 	$L__BB0_7;
	mul.wide.u32 	%rd19, %r21, 4;
	add.s64 	%rd20, %rd2, %rd19;
	ld.global.f32 	%f49, [%rd20];
	add.s64 	%rd21, %rd1, %rd19;
	ld.global.f32 	%f50, [%rd21];
	fma.rn.f32 	%f51, %f49, 0f40000000, %f50;
	st.global.f32 	[%rd3], %f51;
	ld.global.f32 	%f52, [%rd20+4];
	ld.global.f32 	%f53, [%rd21+4];
	fma.rn.f32 	%f54, %f52, 0f40000000, %f53;
	st.global.f32 	[%rd3], %f54;
	ld.global.f32 	%f55, [%rd20+8];
	ld.global.f32 	%f56, [%rd21+8];
	fma.rn.f32 	%f57, %f55, 0f40000000, %f56;
	st.global.f32 	[%rd3], %f57;
	ld.global.f32 	%f58, [%rd20+12];
	ld.global.f32 	%f59, [%rd21+12];
	fma.rn.f32 	%f60, %f58, 0f40000000, %f59;
	st.global.f32 	[%rd3], %f60;
	ld.global.f32 	%f61, [%rd20+16];
	ld.global.f32 	%f62, [%rd21+16];
	fma.rn.f32 	%f63, %f61, 0f40000000, %f62;
	st.global.f32 	[%rd3], %f63;
	ld.global.f32 	%f64, [%rd20+20];
	ld.global.f32 	%f65, [%rd21+20];
	fma.rn.f32 	%f66, %f64, 0f40000000, %f65;
	st.global.f32 	[%rd3], %f66;
	ld.global.f32 	%f67, [%rd20+24];
	ld.global.f32 	%f68, [%rd21+24];
	fma.rn.f32 	%f69, %f67, 0f40000000, %f68;
	st.global.f32 	[%rd3], %f69;
	ld.global.f32 	%f70, [%rd20+28];
	ld.global.f32 	%f71, [%rd21+28];
	fma.rn.f32 	%f72, %f70, 0f40000000, %f71;
	st.global.f32 	[%rd3], %f72;
	add.s32 	%r21, %r21, 8;
$L__BB0_7:
	setp.eq.s32 	%p6, %r7, 0;
	@%p6 bra 	$L__BB0_13;
	and.b32  	%r10, %r16, 3;
	setp.lt.u32 	%p7, %r7, 4;
	@%p7 bra 	$L__BB0_10;
	mul.wide.u32 	%rd22, %r21, 4;
	add.s64 	%rd23, %rd2, %rd22;
	ld.global.f32 	%f73, [%rd23];
	add.s64 	%rd24, %rd1, %rd22;
	ld.global.f32 	%f74, [%rd24];
	fma.rn.f32 	%f75, %f73, 0f40000000, %f74;
	st.global.f32 	[%rd3], %f75;
	ld.global.f32 	%f76, [%rd23+4];
	ld.global.f32 	%f77, [%rd24+4];
	fma.rn.f32 	%f78, %f76, 0f40000000, %f77;
	st.global.f32 	[%rd3], %f78;
	ld.global.f32 	%f79, [%rd23+8];
	ld.global.f32 	%f80, [%rd24+8];
	fma.rn.f32 	%f81, %f79, 0f40000000, %f80;
	st.global.f32 	[%rd3], %f81;
	ld.global.f32 	%f82, [%rd23+12];
	ld.global.f32 	%f83, [%rd24+12];
	fma.rn.f32 	%f84, %f82, 0f40000000, %f83;
	st.global.f32 	[%rd3], %f84;
	add.s32 	%r21, %r21, 4;
$L__BB0_10:
	setp.eq.s32 	%p8, %r10, 0;
	@%p8 bra 	$L__BB0_13;
	mul.wide.u32 	%rd25, %r21, 4;
	add.s64 	%rd29, %rd1, %rd25;
	add.s64 	%rd28, %rd2, %rd25;
	neg.s32 	%r23, %r10;
$L__BB0_12:
	.pragma "nounroll";
	ld.global.f32 	%f85, [%rd28];
	ld.global.f32 	%f86, [%rd29];
	fma.rn.f32 	%f87, %f85, 0f40000000, %f86;
	st.global.f32 	[%rd3], %f87;
	add.s64 	%rd29, %rd29, 4;
	add.s64 	%rd28, %rd28, 4;
	add.s32 	%r23, %r23, 1;
	setp.ne.s32 	%p9, %r23, 0;
	@%p9 bra 	$L__BB0_12;
$L__BB0_13:
	ret;

}


// ===== COMPILED SASS (sm_100) =====

	.target	sm_100

	.elftype	@"ET_EXEC"


//--------------------- .note.nv.tkinfo           --------------------------
	.section	.note.nv.tkinfo,"",@"SHT_NOTE"
	.sectionflags	@"SHF_NOTE_NV_TKINFO"
	.tkinfo
        /*0018*/ 	.word	0x00000002
        /*0030*/ 	.string	""
        /*0030*/ 	.string	"ptxas"
        /*0030*/ 	.string	"Cuda compilation tools, release 13.0, V13.0.88"
        /*0030*/ 	.string	"Build cuda_13.0.r13.0/compiler.36424714_0"
        /*0030*/ 	.string	"-arch sm_100 -m 64 "



//--------------------- .note.nv.cuinfo           --------------------------
	.section	.note.nv.cuinfo,"",@"SHT_NOTE"
	.sectionflags	@"SHF_NOTE_NV_CUINFO"
        /*0018*/ 	.short	0x0002
        /*001a*/ 	.short	0x0064
        /*001c*/ 	.short	0x0082
	.zero		2


//--------------------- .nv.info                  --------------------------
	.section	.nv.info,"",@"SHT_CUDA_INFO"
	.align	4


	//----- nvinfo : EIATTR_REGCOUNT
	.align		4
        /*0000*/ 	.byte	0x04, 0x2f
        /*0002*/ 	.short	(.L_1 - .L_0)
	.align		4
.L_0:
        /*0004*/ 	.word	index@(_Z3addiPfS_)
        /*0008*/ 	.word	0x00000016


	//----- nvinfo : EIATTR_FRAME_SIZE
	.align		4
.L_1:
        /*000c*/ 	.byte	0x04, 0x11
        /*000e*/ 	.short	(.L_3 - .L_2)
	.align		4
.L_2:
        /*0010*/ 	.word	index@(_Z3addiPfS_)
        /*0014*/ 	.word	0x00000000


	//----- nvinfo : EIATTR_MIN_STACK_SIZE
	.align		4
.L_3:
        /*0018*/ 	.byte	0x04, 0x12
        /*001a*/ 	.short	(.L_5 - .L_4)
	.align		4
.L_4:
        /*001c*/ 	.word	index@(_Z3addiPfS_)
        /*0020*/ 	.word	0x00000000
.L_5:


//--------------------- .nv.compat                --------------------------
	.section	.nv.compat,"",@"SHT_CUDA_COMPAT_INFO"
	.align	4
        /*0000*/ 	.byte	0x02, 0x09, 0x00, 0x00, 0x02, 0x02, 0x01, 0x00, 0x02, 0x05, 0x05, 0x00, 0x03, 0x07, 0x01, 0x01
        /*0010*/ 	.byte	0x02, 0x03, 0x00, 0x00, 0x02, 0x06, 0x01, 0x00, 0x04, 0x0b, 0x08, 0x00, 0x09, 0x00, 0x00, 0x00
        /*0020*/ 	.byte	0x00, 0x00, 0x00, 0x00


//--------------------- .nv.info._Z3addiPfS_      --------------------------
	.section	.nv.info._Z3addiPfS_,"",@"SHT_CUDA_INFO"
	.sectionflags	@""
	.align	4


	//----- nvinfo : EIATTR_CUDA_API_VERSION
	.align		4
        /*0000*/ 	.byte	0x04, 0x37
        /*0002*/ 	.short	(.L_7 - .L_6)
.L_6:
        /*0004*/ 	.word	0x00000082


	//----- nvinfo : EIATTR_KPARAM_INFO
	.align		4
.L_7:
        /*0008*/ 	.byte	0x04, 0x17
        /*000a*/ 	.short	(.L_9 - .L_8)
.L_8:
        /*000c*/ 	.word	0x00000000
        /*0010*/ 	.short	0x0002
        /*0012*/ 	.short	0x0010
        /*0014*/ 	.byte	0x00, 0xf5, 0x21, 0x00


	//----- nvinfo : EIATTR_KPARAM_INFO
	.align		4
.L_9:
        /*0018*/ 	.byte	0x04, 0x17
        /*001a*/ 	.short	(.L_11 - .L_10)
.L_10:
        /*001c*/ 	.word	0x00000000
        /*0020*/ 	.short	0x0001
        /*0022*/ 	.short	0x0008
        /*0024*/ 	.byte	0x00, 0xf5, 0x21, 0x00


	//----- nvinfo : EIATTR_KPARAM_INFO
	.align		4
.L_11:
        /*0028*/ 	.byte	0x04, 0x17
        /*002a*/ 	.short	(.L_13 - .L_12)
.L_12:
        /*002c*/ 	.word	0x00000000
        /*0030*/ 	.short	0x0000
        /*0032*/ 	.short	0x0000
        /*0034*/ 	.byte	0x00, 0xf0, 0x11, 0x00


	//----- nvinfo : EIATTR_SPARSE_MMA_MASK
	.align		4
.L_13:
        /*0038*/ 	.byte	0x03, 0x50
        /*003a*/ 	.short	0x0000


	//----- nvinfo : EIATTR_MAXREG_COUNT
	.align		4
        /*003c*/ 	.byte	0x03, 0x1b
        /*003e*/ 	.short	0x00ff


	//----- nvinfo : EIATTR_MERCURY_ISA_VERSION
	.align		4
        /*0040*/ 	.byte	0x03, 0x5f
        /*0042*/ 	.short	0x0101


	//----- nvinfo : EIATTR_VRC_CTA_INIT_COUNT
	.align		4
        /*0044*/ 	.byte	0x02, 0x4a
	.zero		1
	.zero		1


	//----- nvinfo : EIATTR_EXIT_INSTR_OFFSETS
	.align		4
        /*0048*/ 	.byte	0x04, 0x1c
        /*004a*/ 	.short	(.L_15 - .L_14)


	//   ....[0]....
.L_14:
        /*004c*/ 	.word	0x00000030


	//   ....[1]....
        /*0050*/ 	.word	0x00000640


	//   ....[2]....
        /*0054*/ 	.word	0x000008d0


	//   ....[3]....
        /*0058*/ 	.word	0x00000a60


	//   ....[4]....
        /*005c*/ 	.word	0x00000bd0


	//----- nvinfo : EIATTR_CBANK_PARAM_SIZE
	.align		4
.L_15:
        /*0060*/ 	.byte	0x03, 0x19
        /*0062*/ 	.short	0x0018


	//----- nvinfo : EIATTR_PARAM_CBANK
	.align		4
        /*0064*/ 	.byte	0x04, 0x0a
        /*0066*/ 	.short	(.L_17 - .L_16)
	.align		4
.L_16:
        /*0068*/ 	.word	index@(.nv.constant0._Z3addiPfS_)
        /*006c*/ 	.short	0x0380
        /*006e*/ 	.short	0x0018


	//----- nvinfo : EIATTR_SW_WAR
	.align		4
.L_17:
        /*0070*/ 	.byte	0x04, 0x36
        /*0072*/ 	.short	(.L_19 - .L_18)
.L_18:
        /*0074*/ 	.word	0x00000008
.L_19:


//--------------------- .nv.callgraph             --------------------------
	.section	.nv.callgraph,"",@"SHT_CUDA_CALLGRAPH"
	.align	4
	.sectionentsize	8
	.align		4
        /*0000*/ 	.word	0x00000000
	.align		4
        /*0004*/ 	.word	0xffffffff
	.align		4
        /*0008*/ 	.word	0x00000000
	.align		4
        /*000c*/ 	.word	0xfffffffe
	.align		4
        /*0010*/ 	.word	0x00000000
	.align		4
        /*0014*/ 	.word	0xfffffffd
	.align		4
        /*0018*/ 	.word	0x00000000
	.align		4
        /*001c*/ 	.word	0xfffffffc


//--------------------- .text._Z3addiPfS_         --------------------------
	.section	.text._Z3addiPfS_,"ax",@progbits
	.align	128
        .global         _Z3addiPfS_
        .type           _Z3addiPfS_,@function
        .size           _Z3addiPfS_,(.L_x_6 - _Z3addiPfS_)
        .other          _Z3addiPfS_,@"STO_CUDA_ENTRY STV_DEFAULT"
_Z3addiPfS_:
.text._Z3addiPfS_:
[----:B------:R-:W-:Y:S08]  /*0000*/  LDC R1, c[0x0][0x37c] ;  /* 0x0000df00ff017b82 */ /* 0x000ff00000000800 */
[----:B------:R-:W0:Y:S02]  /*0010*/  LDC R0, c[0x0][0x380] ;  /* 0x0000e000ff007b82 */ /* 0x000e240000000800 */
[----:B0-----:R-:W-:-:S13]  /*0020*/  ISETP.GE.AND P0, PT, R0, 0x1, PT ;  /* 0x000000010000780c */ /* 0x001fda0003f06270 */
[----:B------:R-:W-:Y:S05]  /*0030*/  @!P0 EXIT ;  /* 0x000000000000894d */ /* 0x000fea0003800000 */
[----:B------:R-:W0:Y:S01]  /*0040*/  S2R R3, SR_TID.X ;  /* 0x0000000000037919 */ /* 0x000e220000002100 */
[----:B------:R-:W0:Y:S01]  /*0050*/  LDC.64 R4, c[0x0][0x390] ;  /* 0x0000e400ff047b82 */ /* 0x000e220000000a00 */
[C---:B------:R-:W-:Y:S01]  /*0060*/  ISETP.GE.U32.AND P1, PT, R0.reuse, 0x10, PT ;  /* 0x000000100000780c */ /* 0x040fe20003f26070 */
[----:B------:R-:W1:Y:S01]  /*0070*/  LDCU.64 UR8, c[0x0][0x358] ;  /* 0x00006b00ff0877ac */ /* 0x000e620008000a00 */
[----:B------:R-:W-:Y:S01]  /*0080*/  LOP3.LUT R14, R0, 0xf, RZ, 0xc0, !PT ;  /* 0x0000000f000e7812 */ /* 0x000fe200078ec0ff */
[----:B------:R-:W-:-:S03]  /*0090*/  HFMA2 R7, -RZ, RZ, 0, 0 ;  /* 0x00000000ff077431 */ /* 0x000fc600000001ff */
[----:B------:R-:W-:Y:S01]  /*00a0*/  ISETP.NE.AND P0, PT, R14, RZ, PT ;  /* 0x000000ff0e00720c */ /* 0x000fe20003f05270 */
[----:B0-----:R-:W-:-:S06]  /*00b0*/  IMAD.WIDE.U32 R2, R3, 0x4, R4 ;  /* 0x0000000403027825 */ /* 0x001fcc00078e0004 */
[----:B-1----:R-:W-:Y:S06]  /*00c0*/  @!P1 BRA `(.L_x_0) ;  /* 0x00000004005c9947 */ /* 0x002fec0003800000 */
[----:B------:R-:W0:Y:S01]  /*00d0*/  LDCU.64 UR6, c[0x0][0x388] ;  /* 0x00007100ff0677ac */ /* 0x000e220008000a00 */
[----:B------:R-:W-:Y:S01]  /*00e0*/  LOP3.LUT R7, R0, 0x7ffffff0, RZ, 0xc0, !PT ;  /* 0x7ffffff000077812 */ /* 0x000fe200078ec0ff */
[----:B------:R-:W1:Y:S03]  /*00f0*/  LDCU.64 UR4, c[0x0][0x390] ;  /* 0x00007200ff0477ac */ /* 0x000e660008000a00 */
[----:B------:R-:W-:Y:S01]  /*0100*/  IADD3 R6, PT, PT, -R7, RZ, RZ ;  /* 0x000000ff07067210 */ /* 0x000fe20007ffe1ff */
[----:B0-----:R-:W-:Y:S02]  /*0110*/  UIADD3 UR6, UP0, UPT, UR6, 0x20, URZ ;  /* 0x0000002006067890 */ /* 0x001fe4000ff1e0ff */
[----:B-1----:R-:W-:Y:S02]  /*0120*/  UIADD3 UR4, UP1, UPT, UR4, 0x20, URZ ;  /* 0x0000002004047890 */ /* 0x002fe4000ff3e0ff */
[----:B------:R-:W-:-:S02]  /*0130*/  UIADD3.X UR7, UPT, UPT, URZ, UR7, URZ, UP0, !UPT ;  /* 0x00000007ff077290 */ /* 0x000fc400087fe4ff */
[----:B------:R-:W-:Y:S01]  /*0140*/  MOV R15, UR6 ;  /* 0x00000006000f7c02 */ /* 0x000fe20008000f00 */
[----:B------:R-:W-:Y:S01]  /*0150*/  UIADD3.X UR5, UPT, UPT, URZ, UR5, URZ, UP1, !UPT ;  /* 0x00000005ff057290 */ /* 0x000fe20008ffe4ff */
[----:B------:R-:W-:Y:S02]  /*0160*/  MOV R12, UR4 ;  /* 0x00000004000c7c02 */ /* 0x000fe40008000f00 */
[----:B------:R-:W-:-:S03]  /*0170*/  MOV R16, UR7 ;  /* 0x0000000700107c02 */ /* 0x000fc60008000f00 */
[----:B------:R-:W-:-:S07]  /*0180*/  MOV R13, UR5 ;  /* 0x00000005000d7c02 */ /* 0x000fce0008000f00 */
.L_x_1:
[----:B------:R-:W-:Y:S01]  /*0190*/  MOV R8, R15 ;  /* 0x0000000f00087202 */ /* 0x000fe20000000f00 */
[----:B------:R-:W-:Y:S01]  /*01a0*/  IMAD.MOV.U32 R9, RZ, RZ, R16 ;  /* 0x000000ffff097224 */ /* 0x000fe200078e0010 */
[----:B------:R-:W-:Y:S02]  /*01b0*/  MOV R10, R12 ;  /* 0x0000000c000a7202 */ /* 0x000fe40000000f00 */
[----:B------:R-:W-:Y:S02]  /*01c0*/  MOV R11, R13 ;  /* 0x0000000d000b7202 */ /* 0x000fe40000000f00 */
[----:B------:R-:W2:Y:S04]  /*01d0*/  LDG.E R12, desc[UR8][R8.64+-0x20] ;  /* 0xffffe008080c7981 */ /* 0x000ea8000c1e1900 */
[----:B------:R-:W2:Y:S02]  /*01e0*/  LDG.E R13, desc[UR8][R10.64+-0x20] ;  /* 0xffffe0080a0d7981 */ /* 0x000ea4000c1e1900 */
[----:B--2---:R-:W-:-:S05]  /*01f0*/  FFMA R13, R12, 2, R13 ;  /* 0x400000000c0d7823 */ /* 0x004fca000000000d */
[----:B------:R0:W-:Y:S04]  /*0200*/  STG.E desc[UR8][R2.64], R13 ;  /* 0x0000000d02007986 */ /* 0x0001e8000c101908 */
[----:B------:R-:W2:Y:S04]  /*0210*/  LDG.E R12, desc[UR8][R8.64+-0x1c] ;  /* 0xffffe408080c7981 */ /* 0x000ea8000c1e1900 */
[----:B------:R-:W2:Y:S02]  /*0220*/  LDG.E R15, desc[UR8][R10.64+-0x1c] ;  /* 0xffffe4080a0f7981 */ /* 0x000ea4000c1e1900 */
[----:B--2---:R-:W-:-:S05]  /*0230*/  FFMA R15, R12, 2, R15 ;  /* 0x400000000c0f7823 */ /* 0x004fca000000000f */
[----:B-1----:R1:W-:Y:S04]  /*0240*/  STG.E desc[UR8][R2.64], R15 ;  /* 0x0000000f02007986 */ /* 0x0023e8000c101908 */
[----:B------:R-:W2:Y:S04]  /*0250*/  LDG.E R12, desc[UR8][R8.64+-0x18] ;  /* 0xffffe808080c7981 */ /* 0x000ea8000c1e1900 */
[----:B------:R-:W2:Y:S02]  /*0260*/  LDG.E R17, desc[UR8][R10.64+-0x18] ;  /* 0xffffe8080a117981 */ /* 0x000ea4000c1e1900 */
[----:B--2---:R-:W-:-:S05]  /*0270*/  FFMA R17, R12, 2, R17 ;  /* 0x400000000c117823 */ /* 0x004fca0000000011 */
[----:B------:R2:W-:Y:S04]  /*0280*/  STG.E desc[UR8][R2.64], R17 ;  /* 0x0000001102007986 */ /* 0x0005e8000c101908 */
[----:B------:R-:W3:Y:S04]  /*0290*/  LDG.E R12, desc[UR8][R8.64+-0x14] ;  /* 0xffffec08080c7981 */ /* 0x000ee8000c1e1900 */
[----:B------:R-:W3:Y:S02]  /*02a0*/  LDG.E R19, desc[UR8][R10.64+-0x14] ;  /* 0xffffec080a137981 */ /* 0x000ee4000c1e1900 */
[----:B---3--:R-:W-:-:S05]  /*02b0*/  FFMA R19, R12, 2, R19 ;  /* 0x400000000c137823 */ /* 0x008fca0000000013 */
[----:B------:R3:W-:Y:S04]  /*02c0*/  STG.E desc[UR8][R2.64], R19 ;  /* 0x0000001302007986 */ /* 0x0007e8000c101908 */
[----:B------:R-:W4:Y:S04]  /*02d0*/  LDG.E R12, desc[UR8][R8.64+-0x10] ;  /* 0xfffff008080c7981 */ /* 0x000f28000c1e1900 */
[----:B0-----:R-:W4:Y:S02]  /*02e0*/  LDG.E R13, desc[UR8][R10.64+-0x10] ;  /* 0xfffff0080a0d7981 */ /* 0x001f24000c1e1900 */
[----:B----4-:R-:W-:-:S05]  /*02f0*/  FFMA R13, R12, 2, R13 ;  /* 0x400000000c0d7823 */ /* 0x010fca000000000d */
[----:B------:R0:W-:Y:S04]  /*0300*/  STG.E desc[UR8][R2.64], R13 ;  /* 0x0000000d02007986 */ /* 0x0001e8000c101908 */
[----:B------:R-:W4:Y:S04]  /*0310*/  LDG.E R12, desc[UR8][R8.64+-0xc] ;  /* 0xfffff408080c7981 */ /* 0x000f28000c1e1900 */
[----:B-1----:R-:W4:Y:S02]  /*0320*/  LDG.E R15, desc[UR8][R10.64+-0xc] ;  /* 0xfffff4080a0f7981 */ /* 0x002f24000c1e1900 */
[----:B----4-:R-:W-:-:S05]  /*0330*/  FFMA R15, R12, 2, R15 ;  /* 0x400000000c0f7823 */ /* 0x010fca000000000f */
[----:B------:R1:W-:Y:S04]  /*0340*/  STG.E desc[UR8][R2.64], R15 ;  /* 0x0000000f02007986 */ /* 0x0003e8000c101908 */
[----:B------:R-:W4:Y:S04]  /*0350*/  LDG.E R12, desc[UR8][R8.64+-0x8] ;  /* 0xfffff808080c7981 */ /* 0x000f28000c1e1900 */
[----:B--2---:R-:W4:Y:S02]  /*0360*/  LDG.E R17, desc[UR8][R10.64+-0x8] ;  /* 0xfffff8080a117981 */ /* 0x004f24000c1e1900 */
[----:B----4-:R-:W-:-:S05]  /*0370*/  FFMA R17, R12, 2, R17 ;  /* 0x400000000c117823 */ /* 0x010fca0000000011 */
[----:B------:R2:W-:Y:S04]  /*0380*/  STG.E desc[UR8][R2.64], R17 ;  /* 0x0000001102007986 */ /* 0x0005e8000c101908 */
[----:B------:R-:W4:Y:S04]  /*0390*/  LDG.E R12, desc[UR8][R8.64+-0x4] ;  /* 0xfffffc08080c7981 */ /* 0x000f28000c1e1900 */
[----:B---3--:R-:W4:Y:S02]  /*03a0*/  LDG.E R19, desc[UR8][R10.64+-0x4] ;  /* 0xfffffc080a137981 */ /* 0x008f24000c1e1900 */
[----:B----4-:R-:W-:-:S05]  /*03b0*/  FFMA R19, R12, 2, R19 ;  /* 0x400000000c137823 */ /* 0x010fca0000000013 */
        /* <DEDUP_REMOVED lines=20> */
[----:B------:R-:W-:Y:S04]  /*0500*/  STG.E desc[UR8][R2.64], R13 ;  /* 0x0000000d02007986 */ /* 0x000fe8000c101908 */
[----:B------:R-:W4:Y:S04]  /*0510*/  LDG.E R12, desc[UR8][R8.64+0x14] ;  /* 0x00001408080c7981 */ /* 0x000f28000c1e1900 */
[----:B-1----:R-:W4:Y:S02]  /*0520*/  LDG.E R15, desc[UR8][R10.64+0x14] ;  /* 0x000014080a0f7981 */ /* 0x002f24000c1e1900 */
[----:B----4-:R-:W-:-:S05]  /*0530*/  FFMA R15, R12, 2, R15 ;  /* 0x400000000c0f7823 */ /* 0x010fca000000000f */
[----:B------:R0:W-:Y:S04]  /*0540*/  STG.E desc[UR8][R2.64], R15 ;  /* 0x0000000f02007986 */ /* 0x0001e8000c101908 */
[----:B------:R-:W4:Y:S04]  /*0550*/  LDG.E R12, desc[UR8][R8.64+0x18] ;  /* 0x00001808080c7981 */ /* 0x000f28000c1e1900 */
[----:B--2---:R-:W4:Y:S01]  /*0560*/  LDG.E R17, desc[UR8][R10.64+0x18] ;  /* 0x000018080a117981 */ /* 0x004f22000c1e1900 */
[----:B------:R-:W-:Y:S01]  /*0570*/  IADD3 R6, PT, PT, R6, 0x10, RZ ;  /* 0x0000001006067810 */ /* 0x000fe20007ffe0ff */
[----:B----4-:R-:W-:-:S05]  /*0580*/  FFMA R17, R12, 2, R17 ;  /* 0x400000000c117823 */ /* 0x010fca0000000011 */
[----:B------:R1:W-:Y:S04]  /*0590*/  STG.E desc[UR8][R2.64], R17 ;  /* 0x0000001102007986 */ /* 0x0003e8000c101908 */
[----:B------:R-:W2:Y:S04]  /*05a0*/  LDG.E R12, desc[UR8][R8.64+0x1c] ;  /* 0x00001c08080c7981 */ /* 0x000ea8000c1e1900 */
[----:B---3--:R-:W2:Y:S01]  /*05b0*/  LDG.E R19, desc[UR8][R10.64+0x1c] ;  /* 0x00001c080a137981 */ /* 0x008ea2000c1e1900 */
[----:B------:R-:W-:Y:S02]  /*05c0*/  ISETP.NE.AND P1, PT, R6, RZ, PT ;  /* 0x000000ff0600720c */ /* 0x000fe40003f25270 */
[----:B0-----:R-:W-:-:S04]  /*05d0*/  IADD3 R15, P2, PT, R8, 0x40, RZ ;  /* 0x00000040080f7810 */ /* 0x001fc80007f5e0ff */
[----:B------:R-:W-:Y:S01]  /*05e0*/  IADD3.X R16, PT, PT, RZ, R9, RZ, P2, !PT ;  /* 0x00000009ff107210 */ /* 0x000fe200017fe4ff */
[----:B--2---:R-:W-:Y:S01]  /*05f0*/  FFMA R19, R12, 2, R19 ;  /* 0x400000000c137823 */ /* 0x004fe20000000013 */
[----:B------:R-:W-:-:S04]  /*0600*/  IADD3 R12, P3, PT, R10, 0x40, RZ ;  /* 0x000000400a0c7810 */ /* 0x000fc80007f7e0ff */
[----:B------:R1:W-:Y:S01]  /*0610*/  STG.E desc[UR8][R2.64], R19 ;  /* 0x0000001302007986 */ /* 0x0003e2000c101908 */
[----:B------:R-:W-:Y:S01]  /*0620*/  IADD3.X R13, PT, PT, RZ, R11, RZ, P3, !PT ;  /* 0x0000000bff0d7210 */ /* 0x000fe20001ffe4ff */
[----:B------:R-:W-:Y:S07]  /*0630*/  @P1 BRA `(.L_x_1) ;  /* 0xfffffff800d41947 */ /* 0x000fee000383ffff */
.L_x_0:
[----:B------:R-:W-:Y:S05]  /*0640*/  @!P0 EXIT ;  /* 0x000000000000894d */ /* 0x000fea0003800000 */
[----:B------:R-:W-:Y:S02]  /*0650*/  ISETP.GE.U32.AND P0, PT, R14, 0x8, PT ;  /* 0x000000080e00780c */ /* 0x000fe40003f06070 */
[----:B------:R-:W-:-:S04]  /*0660*/  LOP3.LUT R12, R0, 0x7, RZ, 0xc0, !PT ;  /* 0x00000007000c7812 */ /* 0x000fc800078ec0ff */
[----:B------:R-:W-:-:S07]  /*0670*/  ISETP.NE.AND P1, PT, R12, RZ, PT ;  /* 0x000000ff0c00720c */ /* 0x000fce0003f25270 */
[----:B------:R-:W-:Y:S06]  /*0680*/  @!P0 BRA `(.L_x_2) ;  /* 0x0000000000908947 */ /* 0x000fec0003800000 */
[----:B------:R-:W0:Y:S01]  /*0690*/  LDC.64 R10, c[0x0][0x388] ;  /* 0x0000e200ff0a7b82 */ /* 0x000e220000000a00 */
[----:B------:R-:W-:-:S05]  /*06a0*/  IMAD.WIDE.U32 R8, R7, 0x4, R4 ;  /* 0x0000000407087825 */ /* 0x000fca00078e0004 */
[----:B------:R-:W2:Y:S01]  /*06b0*/  LDG.E R13, desc[UR8][R8.64] ;  /* 0x00000008080d7981 */ /* 0x000ea2000c1e1900 */
[----:B0-----:R-:W-:-:S05]  /*06c0*/  IMAD.WIDE.U32 R10, R7, 0x4, R10 ;  /* 0x00000004070a7825 */ /* 0x001fca00078e000a */
[----:B------:R-:W2:Y:S02]  /*06d0*/  LDG.E R6, desc[UR8][R10.64] ;  /* 0x000000080a067981 */ /* 0x000ea4000c1e1900 */
[----:B--2---:R-:W-:-:S05]  /*06e0*/  FFMA R13, R6, 2, R13 ;  /* 0x40000000060d7823 */ /* 0x004fca000000000d */
[----:B------:R0:W-:Y:S04]  /*06f0*/  STG.E desc[UR8][R2.64], R13 ;  /* 0x0000000d02007986 */ /* 0x0001e8000c101908 */
[----:B------:R-:W2:Y:S04]  /*0700*/  LDG.E R6, desc[UR8][R10.64+0x4] ;  /* 0x000004080a067981 */ /* 0x000ea8000c1e1900 */
[----:B------:R-:W2:Y:S02]  /*0710*/  LDG.E R15, desc[UR8][R8.64+0x4] ;  /* 0x00000408080f7981 */ /* 0x000ea4000c1e1900 */
[----:B--2---:R-:W-:-:S05]  /*0720*/  FFMA R15, R6, 2, R15 ;  /* 0x40000000060f7823 */ /* 0x004fca000000000f */
[----:B------:R2:W-:Y:S04]  /*0730*/  STG.E desc[UR8][R2.64], R15 ;  /* 0x0000000f02007986 */ /* 0x0005e8000c101908 */
[----:B------:R-:W3:Y:S04]  /*0740*/  LDG.E R6, desc[UR8][R10.64+0x8] ;  /* 0x000008080a067981 */ /* 0x000ee8000c1e1900 */
[----:B-1----:R-:W3:Y:S02]  /*0750*/  LDG.E R17, desc[UR8][R8.64+0x8] ;  /* 0x0000080808117981 */ /* 0x002ee4000c1e1900 */
[----:B---3--:R-:W-:-:S05]  /*0760*/  FFMA R17, R6, 2, R17 ;  /* 0x4000000006117823 */ /* 0x008fca0000000011 */
        /* <DEDUP_REMOVED lines=10> */
[----:B--2---:R-:W4:Y:S02]  /*0810*/  LDG.E R15, desc[UR8][R8.64+0x14] ;  /* 0x00001408080f7981 */ /* 0x004f24000c1e1900 */
[----:B----4-:R-:W-:-:S05]  /*0820*/  FFMA R15, R6, 2, R15 ;  /* 0x40000000060f7823 */ /* 0x010fca000000000f */
[----:B------:R0:W-:Y:S04]  /*0830*/  STG.E desc[UR8][R2.64], R15 ;  /* 0x0000000f02007986 */ /* 0x0001e8000c101908 */
[----:B------:R-:W2:Y:S04]  /*0840*/  LDG.E R6, desc[UR8][R10.64+0x18] ;  /* 0x000018080a067981 */ /* 0x000ea8000c1e1900 */
[----:B-1----:R-:W2:Y:S02]  /*0850*/  LDG.E R17, desc[UR8][R8.64+0x18] ;  /* 0x0000180808117981 */ /* 0x002ea4000c1e1900 */
[----:B--2---:R-:W-:-:S05]  /*0860*/  FFMA R17, R6, 2, R17 ;  /* 0x4000000006117823 */ /* 0x004fca0000000011 */
[----:B------:R0:W-:Y:S04]  /*0870*/  STG.E desc[UR8][R2.64], R17 ;  /* 0x0000001102007986 */ /* 0x0001e8000c101908 */
[----:B------:R-:W2:Y:S04]  /*0880*/  LDG.E R6, desc[UR8][R10.64+0x1c] ;  /* 0x00001c080a067981 */ /* 0x000ea8000c1e1900 */
[----:B---3--:R-:W2:Y:S01]  /*0890*/  LDG.E R19, desc[UR8][R8.64+0x1c] ;  /* 0x00001c0808137981 */ /* 0x008ea2000c1e1900 */
[----:B------:R-:W-:Y:S02]  /*08a0*/  VIADD R7, R7, 0x8 ;  /* 0x0000000807077836 */ /* 0x000fe40000000000 */
[----:B--2---:R-:W-:-:S05]  /*08b0*/  FFMA R19, R6, 2, R19 ;  /* 0x4000000006137823 */ /* 0x004fca0000000013 */
[----:B------:R0:W-:Y:S02]  /*08c0*/  STG.E desc[UR8][R2.64], R19 ;  /* 0x0000001302007986 */ /* 0x0001e4000c101908 */
.L_x_2:
[----:B------:R-:W-:Y:S05]  /*08d0*/  @!P1 EXIT ;  /* 0x000000000000994d */ /* 0x000fea0003800000 */
[----:B------:R-:W-:Y:S02]  /*08e0*/  ISETP.GE.U32.AND P0, PT, R12, 0x4, PT ;  /* 0x000000040c00780c */ /* 0x000fe40003f06070 */
[----:B------:R-:W-:-:S04]  /*08f0*/  LOP3.LUT R0, R0, 0x3, RZ, 0xc0, !PT ;  /* 0x0000000300007812 */ /* 0x000fc800078ec0ff */
[----:B------:R-:W-:-:S07]  /*0900*/  ISETP.NE.AND P1, PT, R0, RZ, PT ;  /* 0x000000ff0000720c */ /* 0x000fce0003f25270 */
[----:B------:R-:W-:Y:S06]  /*0910*/  @!P0 BRA `(.L_x_3) ;  /* 0x0000000000508947 */ /* 0x000fec0003800000 */
[----:B------:R-:W2:Y:S01]  /*0920*/  LDC.64 R10, c[0x0][0x388] ;  /* 0x0000e200ff0a7b82 */ /* 0x000ea20000000a00 */
[----:B------:R-:W-:-:S05]  /*0930*/  IMAD.WIDE.U32 R8, R7, 0x4, R4 ;  /* 0x0000000407087825 */ /* 0x000fca00078e0004 */
[----:B0-----:R-:W3:Y:S01]  /*0940*/  LDG.E R13, desc[UR8][R8.64] ;  /* 0x00000008080d7981 */ /* 0x001ee2000c1e1900 */
[----:B--2---:R-:W-:-:S05]  /*0950*/  IMAD.WIDE.U32 R10, R7, 0x4, R10 ;  /* 0x00000004070a7825 */ /* 0x004fca00078e000a */
[----:B------:R-:W3:Y:S02]  /*0960*/  LDG.E R6, desc[UR8][R10.64] ;  /* 0x000000080a067981 */ /* 0x000ee4000c1e1900 */
[----:B---3--:R-:W-:-:S05]  /*0970*/  FFMA R13, R6, 2, R13 ;  /* 0x40000000060d7823 */ /* 0x008fca000000000d */
[----:B------:R2:W-:Y:S04]  /*0980*/  STG.E desc[UR8][R2.64], R13 ;  /* 0x0000000d02007986 */ /* 0x0005e8000c101908 */
[----:B------:R-:W3:Y:S04]  /*0990*/  LDG.E R6, desc[UR8][R10.64+0x4] ;  /* 0x000004080a067981 */ /* 0x000ee8000c1e1900 */
[----:B------:R-:W3:Y:S02]  /*09a0*/  LDG.E R15, desc[UR8][R8.64+0x4] ;  /* 0x00000408080f7981 */ /* 0x000ee4000c1e1900 */
[----:B---3--:R-:W-:-:S05]  /*09b0*/  FFMA R15, R6, 2, R15 ;  /* 0x40000000060f7823 */ /* 0x008fca000000000f */
[----:B------:R2:W-:Y:S04]  /*09c0*/  STG.E desc[UR8][R2.64], R15 ;  /* 0x0000000f02007986 */ /* 0x0005e8000c101908 */
[----:B------:R-:W3:Y:S04]  /*09d0*/  LDG.E R6, desc[UR8][R10.64+0x8] ;  /* 0x000008080a067981 */ /* 0x000ee8000c1e1900 */
[----:B-1----:R-:W3:Y:S02]  /*09e0*/  LDG.E R17, desc[UR8][R8.64+0x8] ;  /* 0x0000080808117981 */ /* 0x002ee4000c1e1900 */
[----:B---3--:R-:W-:-:S05]  /*09f0*/  FFMA R17, R6, 2, R17 ;  /* 0x4000000006117823 */ /* 0x008fca0000000011 */
[----:B------:R2:W-:Y:S04]  /*0a00*/  STG.E desc[UR8][R2.64], R17 ;  /* 0x0000001102007986 */ /* 0x0005e8000c101908 */
[----:B------:R-:W3:Y:S04]  /*0a10*/  LDG.E R6, desc[UR8][R10.64+0xc] ;  /* 0x00000c080a067981 */ /* 0x000ee8000c1e1900 */
[----:B------:R-:W3:Y:S01]  /*0a20*/  LDG.E R19, desc[UR8][R8.64+0xc] ;  /* 0x00000c0808137981 */ /* 0x000ee2000c1e1900 */
[----:B------:R-:W-:Y:S01]  /*0a30*/  IADD3 R7, PT, PT, R7, 0x4, RZ ;  /* 0x0000000407077810 */ /* 0x000fe20007ffe0ff */
[----:B---3--:R-:W-:-:S05]  /*0a40*/  FFMA R19, R6, 2, R19 ;  /* 0x4000000006137823 */ /* 0x008fca0000000013 */
[----:B------:R2:W-:Y:S02]  /*0a50*/  STG.E desc[UR8][R2.64], R19 ;  /* 0x0000001302007986 */ /* 0x0005e4000c101908 */
.L_x_3:
[----:B------:R-:W-:Y:S05]  /*0a60*/  @!P1 EXIT ;  /* 0x000000000000994d */ /* 0x000fea0003800000 */
[----:B------:R-:W3:Y:S01]  /*0a70*/  LDC.64 R8, c[0x0][0x388] ;  /* 0x0000e200ff087b82 */ /* 0x000ee20000000a00 */
[----:B------:R-:W-:-:S04]  /*0a80*/  IMAD.WIDE.U32 R4, R7, 0x4, R4 ;  /* 0x0000000407047825 */ /* 0x000fc800078e0004 */
[----:B------:R-:W-:Y:S01]  /*0a90*/  IMAD.MOV R0, RZ, RZ, -R0 ;  /* 0x000000ffff007224 */ /* 0x000fe200078e0a00 */
[----:B------:R-:W-:Y:S02]  /*0aa0*/  MOV R11, R5 ;  /* 0x00000005000b7202 */ /* 0x000fe40000000f00 */
[----:B------:R-:W-:Y:S01]  /*0ab0*/  MOV R10, R4 ;  /* 0x00000004000a7202 */ /* 0x000fe20000000f00 */
[----:B---3--:R-:W-:-:S03]  /*0ac0*/  IMAD.WIDE.U32 R6, R7, 0x4, R8 ;  /* 0x0000000407067825 */ /* 0x008fc600078e0008 */
[----:B------:R-:W-:Y:S02]  /*0ad0*/  MOV R8, R6 ;  /* 0x0000000600087202 */ /* 0x000fe40000000f00 */
[----:B------:R-:W-:-:S07]  /*0ae0*/  MOV R5, R7 ;  /* 0x0000000700057202 */ /* 0x000fce0000000f00 */
.L_x_4:
[----:B------:R-:W-:Y:S02]  /*0af0*/  MOV R4, R8 ;  /* 0x0000000800047202 */ /* 0x000fe40000000f00 */
[----:B------:R-:W-:Y:S02]  /*0b00*/  MOV R7, R11 ;  /* 0x0000000b00077202 */ /* 0x000fe40000000f00 */
[----:B------:R-:W-:Y:S02]  /*0b10*/  MOV R6, R10 ;  /* 0x0000000a00067202 */ /* 0x000fe40000000f00 */
[----:B---3--:R3:W4:Y:S04]  /*0b20*/  LDG.E R4, desc[UR8][R4.64] ;  /* 0x0000000804047981 */ /* 0x008728000c1e1900 */
[----:B------:R-:W4:Y:S01]  /*0b30*/  LDG.E R7, desc[UR8][R6.64] ;  /* 0x0000000806077981 */ /* 0x000f22000c1e1900 */
[----:B------:R-:W-:-:S02]  /*0b40*/  IADD3 R0, PT, PT, R0, 0x1, RZ ;  /* 0x0000000100007810 */ /* 0x000fc40007ffe0ff */
[----:B------:R-:W-:Y:S02]  /*0b50*/  IADD3 R10, P1, PT, R10, 0x4, RZ ;  /* 0x000000040a0a7810 */ /* 0x000fe40007f3e0ff */
[----:B------:R-:W-:Y:S02]  /*0b60*/  ISETP.NE.AND P0, PT, R0, RZ, PT ;  /* 0x000000ff0000720c */ /* 0x000fe40003f05270 */
[----:B------:R-:W-:Y:S02]  /*0b70*/  IADD3 R8, P2, PT, R8, 0x4, RZ ;  /* 0x0000000408087810 */ /* 0x000fe40007f5e0ff */
[----:B------:R-:W-:Y:S02]  /*0b80*/  IADD3.X R11, PT, PT, RZ, R11, RZ, P1, !PT ;  /* 0x0000000bff0b7210 */ /* 0x000fe40000ffe4ff */
[----:B---3--:R-:W-:Y:S01]  /*0b90*/  IADD3.X R5, PT, PT, RZ, R5, RZ, P2, !PT ;  /* 0x00000005ff057210 */ /* 0x008fe200017fe4ff */
[----:B----4-:R-:W-:-:S05]  /*0ba0*/  FFMA R9, R4, 2, R7 ;  /* 0x4000000004097823 */ /* 0x010fca0000000007 */
[----:B------:R3:W-:Y:S01]  /*0bb0*/  STG.E desc[UR8][R2.64], R9 ;  /* 0x0000000902007986 */ /* 0x0007e2000c101908 */
[----:B------:R-:W-:Y:S05]  /*0bc0*/  @P0 BRA `(.L_x_4) ;  /* 0xfffffffc00c80947 */ /* 0x000fea000383ffff */
[----:B------:R-:W-:Y:S05]  /*0bd0*/  EXIT ;  /* 0x000000000000794d */ /* 0x000fea0003800000 */
.L_x_5:
[----:B------:R-:W-:-:S00]  /*0be0*/  BRA `(.L_x_5) ;  /* 0xfffffffc00fc7947 */ /* 0x000fc0000383ffff */
[----:B------:R-:W-:-:S00]  /*0bf0*/  NOP ;  /* 0x0000000000007918 */ /* 0x000fc00000000000 */
        /* <DEDUP_REMOVED lines=8> */
.L_x_6:


//--------------------- .nv.shared.reserved.0     --------------------------
	.section	.nv.shared.reserved.0,"aw",@nobits
	.weak		__nv_reservedSMEM_offset_0_alias
	.size		__nv_reservedSMEM_offset_0_alias, 0, 64
	.other		__nv_reservedSMEM_offset_0_alias,@"STO_CUDA_RESERVED_SHARED STV_DEFAULT"
__nv_reservedSMEM_offset_0_alias:
	.zero		0
	.zero		64


//--------------------- .nv.constant0._Z3addiPfS_ --------------------------
	.section	.nv.constant0._Z3addiPfS_,"a",@progbits
	.sectionflags	@""
	.align	4
.nv.constant0._Z3addiPfS_:
	.zero		920


//--------------------- SYMBOLS --------------------------

	.type		.nv.reservedSmem.offset0,@object
	.size		.nv.reservedSmem.offset0,0x4
